	.headerflags	@"EF_CUDA_TEXMODE_UNIFIED EF_CUDA_64BIT_ADDRESS EF_CUDA_ACCELERATORS EF_CUDA_SM90 EF_CUDA_VIRTUAL_SM(EF_CUDA_SM90)"
	.elftype	@"ET_EXEC"


//--------------------- .nv.info                  --------------------------
	.section	.nv.info,"",@"SHT_CUDA_INFO"
	.align	4


	//----- nvinfo : EIATTR_REGCOUNT
	.align		4
        /*0000*/ 	.byte	0x04, 0x2f
        /*0002*/ 	.short	(.L_1 - .L_0)
	.align		4
.L_0:
        /*0004*/ 	.word	index@(triton_poi_fused_convolution_relu_threshold_backward_3)
        /*0008*/ 	.word	0x0000000c


	//----- nvinfo : EIATTR_MIN_STACK_SIZE
	.align		4
.L_1:
        /*000c*/ 	.byte	0x04, 0x12
        /*000e*/ 	.short	(.L_3 - .L_2)
	.align		4
.L_2:
        /*0010*/ 	.word	index@(triton_poi_fused_convolution_relu_threshold_backward_3)
        /*0014*/ 	.word	0x00000000


	//----- nvinfo : EIATTR_FRAME_SIZE
	.align		4
.L_3:
        /*0018*/ 	.byte	0x04, 0x11
        /*001a*/ 	.short	(.L_5 - .L_4)
	.align		4
.L_4:
        /*001c*/ 	.word	index@(triton_poi_fused_convolution_relu_threshold_backward_3)
        /*0020*/ 	.word	0x00000000


	//----- nvinfo : EIATTR_MIN_STACK_SIZE
	.align		4
.L_5:
        /*0024*/ 	.byte	0x04, 0x12
        /*0026*/ 	.short	(.L_7 - .L_6)
	.align		4
.L_6:
        /*0028*/ 	.word	index@(triton_poi_fused_convolution_relu_threshold_backward_3)
        /*002c*/ 	.word	0x00000000
.L_7:


//--------------------- .nv.info.triton_poi_fused_convolution_relu_threshold_backward_3 --------------------------
	.section	.nv.info.triton_poi_fused_convolution_relu_threshold_backward_3,"",@"SHT_CUDA_INFO"
	.sectionflags	@""
	.align	4


	//----- nvinfo : EIATTR_CUDA_API_VERSION
	.align		4
        /*0000*/ 	.byte	0x04, 0x37
        /*0002*/ 	.short	(.L_9 - .L_8)
.L_8:
        /*0004*/ 	.word	0x0000007c


	//----- nvinfo : EIATTR_KPARAM_INFO
	.align		4
.L_9:
        /*0008*/ 	.byte	0x04, 0x17
        /*000a*/ 	.short	(.L_11 - .L_10)
.L_10:
        /*000c*/ 	.word	0x00000000
        /*0010*/ 	.short	0x0003
        /*0012*/ 	.short	0x0018
        /*0014*/ 	.byte	0x00, 0xf0, 0x11, 0x00


	//----- nvinfo : EIATTR_KPARAM_INFO
	.align		4
.L_11:
        /*0018*/ 	.byte	0x04, 0x17
        /*001a*/ 	.short	(.L_13 - .L_12)
.L_12:
        /*001c*/ 	.word	0x00000000
        /*0020*/ 	.short	0x0002
        /*0022*/ 	.short	0x0010
        /*0024*/ 	.byte	0x00, 0xf4, 0x21, 0x00


	//----- nvinfo : EIATTR_KPARAM_INFO
	.align		4
.L_13:
        /*0028*/ 	.byte	0x04, 0x17
        /*002a*/ 	.short	(.L_15 - .L_14)
.L_14:
        /*002c*/ 	.word	0x00000000
        /*0030*/ 	.short	0x0001
        /*0032*/ 	.short	0x0008
        /*0034*/ 	.byte	0x00, 0xf4, 0x21, 0x00


	//----- nvinfo : EIATTR_KPARAM_INFO
	.align		4
.L_15:
        /*0038*/ 	.byte	0x04, 0x17
        /*003a*/ 	.short	(.L_17 - .L_16)
.L_16:
        /*003c*/ 	.word	0x00000000
        /*0040*/ 	.short	0x0000
        /*0042*/ 	.short	0x0000
        /*0044*/ 	.byte	0x00, 0xf4, 0x21, 0x00


	//----- nvinfo : EIATTR_SPARSE_MMA_MASK
	.align		4
.L_17:
        /*0048*/ 	.byte	0x03, 0x50
        /*004a*/ 	.short	0x0000


	//----- nvinfo : EIATTR_MAXREG_COUNT
	.align		4
        /*004c*/ 	.byte	0x03, 0x1b
        /*004e*/ 	.short	0x00ff


	//----- nvinfo : EIATTR_EXIT_INSTR_OFFSETS
	.align		4
        /*0050*/ 	.byte	0x04, 0x1c
        /*0052*/ 	.short	(.L_19 - .L_18)


	//   ....[0]....
.L_18:
        /*0054*/ 	.word	0x000001f0


	//   ....[1]....
        /*0058*/ 	.word	0x00000210


	//----- nvinfo : EIATTR_REQNTID
	.align		4
.L_19:
        /*005c*/ 	.byte	0x04, 0x10
        /*005e*/ 	.short	(.L_21 - .L_20)
.L_20:
        /*0060*/ 	.word	0x00000080
        /*0064*/ 	.word	0x00000001
        /*0068*/ 	.word	0x00000001


	//----- nvinfo : EIATTR_CBANK_PARAM_SIZE
	.align		4
.L_21:
        /*006c*/ 	.byte	0x03, 0x19
        /*006e*/ 	.short	0x001c


	//----- nvinfo : EIATTR_PARAM_CBANK
	.align		4
        /*0070*/ 	.byte	0x04, 0x0a
        /*0072*/ 	.short	(.L_23 - .L_22)
	.align		4
.L_22:
        /*0074*/ 	.word	index@(.nv.constant0.triton_poi_fused_convolution_relu_threshold_backward_3)
        /*0078*/ 	.short	0x0210
        /*007a*/ 	.short	0x001c


	//----- nvinfo : EIATTR_SW_WAR
	.align		4
.L_23:
        /*007c*/ 	.byte	0x04, 0x36
        /*007e*/ 	.short	(.L_25 - .L_24)
.L_24:
        /*0080*/ 	.word	0x00000008
.L_25:


//--------------------- .nv.callgraph             --------------------------
	.section	.nv.callgraph,"",@"SHT_CUDA_CALLGRAPH"
	.align	4
	.sectionentsize	8
	.align		4
        /*0000*/ 	.word	0x00000000
	.align		4
        /*0004*/ 	.word	0xffffffff
	.align		4
        /*0008*/ 	.word	0x00000000
	.align		4
        /*000c*/ 	.word	0xfffffffe
	.align		4
        /*0010*/ 	.word	0x00000000
	.align		4
        /*0014*/ 	.word	0xfffffffd
	.align		4
        /*0018*/ 	.word	0x00000000
	.align		4
        /*001c*/ 	.word	0xfffffffc


//--------------------- .text.triton_poi_fused_convolution_relu_threshold_backward_3 --------------------------
	.section	.text.triton_poi_fused_convolution_relu_threshold_backward_3,"ax",@progbits
	.align	128
        .global         triton_poi_fused_convolution_relu_threshold_backward_3
        .type           triton_poi_fused_convolution_relu_threshold_backward_3,@function
        .size           triton_poi_fused_convolution_relu_threshold_backward_3,(.L_x_1 - triton_poi_fused_convolution_relu_threshold_backward_3)
        .other          triton_poi_fused_convolution_relu_threshold_backward_3,@"STO_CUDA_ENTRY STV_DEFAULT"
triton_poi_fused_convolution_relu_threshold_backward_3:
.text.triton_poi_fused_convolution_relu_threshold_backward_3:
[----:B------:R-:W0:Y:S02]  /*0000*/  LDC R1, c[0x0][0x28] ;  /* 0x00000a00ff017b82 */ /* 0x000e240000000800 */
[----:B------:R-:W1:Y:S01]  /*0010*/  S2R R0, SR_TID.X ;  /* 0x0000000000007919 */ /* 0x000e620000002100 */
[----:B------:R-:W2:Y:S01]  /*0020*/  LDC.64 R4, c[0x0][0x218] ;  /* 0x00008600ff047b82 */ /* 0x000ea20000000a00 */
[----:B------:R-:W-:Y:S01]  /*0030*/  ULDC.64 UR4, c[0x0][0x208] ;  /* 0x0000820000047ab9 */ /* 0x000fe20000000a00 */
[----:B------:R-:W-:Y:S01]  /*0040*/  ULDC.64 UR6, c[0x0][0x220] ;  /* 0x0000880000067ab9 */ /* 0x000fe20000000a00 */
[----:B------:R-:W3:Y:S01]  /*0050*/  S2R R7, SR_CTAID.X ;  /* 0x0000000000077919 */ /* 0x000ee20000002500 */
[----:B-1----:R-:W-:Y:S02]  /*0060*/  LOP3.LUT R0, R0, 0x7f, RZ, 0xc0, !PT ;  /* 0x0000007f00007812 */ /* 0x002fe400078ec0ff */
[----:B---3--:R-:W-:-:S03]  /*0070*/  SHF.R.S32.HI R2, RZ, 0x18, R7 ;  /* 0x00000018ff027819 */ /* 0x008fc60000011407 */
[----:B------:R-:W-:Y:S01]  /*0080*/  IMAD R7, R7, 0x80, R0 ;  /* 0x0000008007077824 */ /* 0x000fe200078e0200 */
[----:B------:R-:W-:Y:S02]  /*0090*/  SGXT R0, R2, 0x1 ;  /* 0x000000010200781a */ /* 0x000fe40000000200 */
[----:B------:R-:W1:Y:S02]  /*00a0*/  LDC.64 R2, c[0x0][0x210] ;  /* 0x00008400ff027b82 */ /* 0x000e640000000a00 */
[----:B------:R-:W-:Y:S02]  /*00b0*/  ISETP.GE.AND P0, PT, R7, 0x200, PT ;  /* 0x000002000700780c */ /* 0x000fe40003f06270 */
[----:B------:R-:W-:-:S04]  /*00c0*/  LEA.HI R0, R0, R7, RZ, 0x2 ;  /* 0x0000000700007211 */ /* 0x000fc800078f10ff */
[--C-:B------:R-:W-:Y:S02]  /*00d0*/  SHF.R.S32.HI R6, RZ, 0x2, R0.reuse ;  /* 0x00000002ff067819 */ /* 0x100fe40000011400 */
[----:B------:R-:W-:Y:S01]  /*00e0*/  SHF.R.S32.HI R9, RZ, 0x1f, R0 ;  /* 0x0000001fff097819 */ /* 0x000fe20000011400 */
[----:B------:R-:W-:-:S03]  /*00f0*/  IMAD.MOV.U32 R0, RZ, RZ, RZ ;  /* 0x000000ffff007224 */ /* 0x000fc600078e00ff */
[----:B------:R-:W-:-:S04]  /*0100*/  LEA.HI R9, R9, R6, RZ, 0x5 ;  /* 0x0000000609097211 */ /* 0x000fc800078f28ff */
[----:B------:R-:W-:-:S05]  /*0110*/  LOP3.LUT R9, R9, 0xffffffe0, RZ, 0xc0, !PT ;  /* 0xffffffe009097812 */ /* 0x000fca00078ec0ff */
[----:B------:R-:W-:Y:S02]  /*0120*/  IMAD.IADD R9, R6, 0x1, -R9 ;  /* 0x0000000106097824 */ /* 0x000fe400078e0a09 */
[----:B-1----:R-:W-:-:S04]  /*0130*/  IMAD.WIDE R2, R7, 0x4, R2 ;  /* 0x0000000407027825 */ /* 0x002fc800078e0202 */
[----:B--2---:R-:W-:Y:S01]  /*0140*/  IMAD.WIDE R4, R9, 0x4, R4 ;  /* 0x0000000409047825 */ /* 0x004fe200078e0204 */
[----:B------:R-:W2:Y:S03]  /*0150*/  @!P0 LDG.E R0, desc[UR4][R2.64] ;  /* 0x0000000402008981 */ /* 0x000ea6000c1e1900 */
[----:B------:R-:W-:-:S06]  /*0160*/  IMAD.MOV.U32 R9, RZ, RZ, RZ ;  /* 0x000000ffff097224 */ /* 0x000fcc00078e00ff */
[----:B------:R-:W2:Y:S02]  /*0170*/  @!P0 LDG.E.EL R9, desc[UR4][R4.64] ;  /* 0x0000000404098981 */ /* 0x000ea4000c2e1900 */
[----:B--2---:R-:W-:Y:S01]  /*0180*/  FADD R6, R9, R0 ;  /* 0x0000000009067221 */ /* 0x004fe20000000000 */
[----:B------:R-:W-:-:S04]  /*0190*/  FSETP.GEU.AND P1, PT, R0, -R9, PT ;  /* 0x800000090000720b */ /* 0x000fc80003f2e000 */
[----:B------:R-:W-:Y:S02]  /*01a0*/  FSEL R0, R6, RZ, P1 ;  /* 0x000000ff06007208 */ /* 0x000fe40000800000 */
[----:B------:R-:W-:Y:S02]  /*01b0*/  IADD3 R6, P2, R7, UR6, RZ ;  /* 0x0000000607067c10 */ /* 0x000fe4000ff5e0ff */
[----:B------:R-:W-:Y:S02]  /*01c0*/  FSETP.GTU.AND P1, PT, R0, RZ, PT ;  /* 0x000000ff0000720b */ /* 0x000fe40003f2c000 */
[----:B------:R-:W-:Y:S02]  /*01d0*/  LEA.HI.X.SX32 R7, R7, UR7, 0x1, P2 ;  /* 0x0000000707077c11 */ /* 0x000fe400090f0eff */
[----:B------:R-:W-:Y:S01]  /*01e0*/  SEL R9, RZ, 0x1, P1 ;  /* 0x00000001ff097807 */ /* 0x000fe20000800000 */
[----:B------:R-:W-:Y:S08]  /*01f0*/  @P0 EXIT ;  /* 0x000000000000094d */ /* 0x000ff00003800000 */
[----:B------:R-:W-:Y:S01]  /*0200*/  STG.E.U8 desc[UR4][R6.64], R9 ;  /* 0x0000000906007986 */ /* 0x000fe2000c101104 */
[----:B------:R-:W-:Y:S05]  /*0210*/  EXIT ;  /* 0x000000000000794d */ /* 0x000fea0003800000 */
.L_x_0:
[----:B------:R-:W-:-:S00]  /*0220*/  BRA `(.L_x_0) ;  /* 0xfffffffc00fc7947 */ /* 0x000fc0000383ffff */
[----:B------:R-:W-:-:S00]  /*0230*/  NOP ;  /* 0x0000000000007918 */ /* 0x000fc00000000000 */
        /* <DEDUP_REMOVED lines=12> */
.L_x_1:


//--------------------- .nv.constant0.triton_poi_fused_convolution_relu_threshold_backward_3 --------------------------
	.section	.nv.constant0.triton_poi_fused_convolution_relu_threshold_backward_3,"a",@progbits
	.sectionflags	@""
	.align	4
.nv.constant0.triton_poi_fused_convolution_relu_threshold_backward_3:
	.zero		556
